//
// Generated by NVIDIA NVVM Compiler
//
// Compiler Build ID: CL-36424714
// Cuda compilation tools, release 13.0, V13.0.88
// Based on NVVM 20.0.0
//

.version 9.0
.target sm_100
.address_size 64

	// .globl	_Z9kernel_1dv
.extern .func  (.param .b32 func_retval0) vprintf
(
	.param .b64 vprintf_param_0,
	.param .b64 vprintf_param_1
)
;
.global .align 1 .b8 $str[26] = {49, 68, 32, 105, 110, 100, 101, 120, 105, 110, 103, 32, 100, 101, 109, 111, 110, 115, 116, 114, 97, 116, 105, 111, 110};
.global .align 1 .b8 $str$1[41] = {98, 108, 111, 99, 107, 32, 37, 100, 44, 98, 108, 111, 99, 107, 100, 105, 109, 32, 37, 120, 44, 116, 104, 114, 101, 97, 100, 32, 37, 100, 44, 105, 110, 100, 101, 120, 32, 37, 100, 10};
.global .align 1 .b8 $str$2[26] = {50, 68, 32, 105, 110, 100, 101, 120, 105, 110, 103, 32, 100, 101, 109, 111, 110, 115, 116, 114, 97, 116, 105, 111, 110};
.global .align 1 .b8 $str$3[30] = {98, 108, 111, 99, 107, 105, 100, 120, 46, 120, 32, 37, 100, 32, 98, 108, 111, 99, 107, 105, 100, 120, 46, 121, 32, 37, 100, 10, 32};
.global .align 1 .b8 $str$4[30] = {98, 108, 111, 99, 107, 100, 105, 109, 46, 120, 32, 37, 100, 32, 98, 108, 111, 99, 107, 100, 105, 109, 46, 121, 32, 37, 100, 10, 32};
.global .align 1 .b8 $str$5[43] = {98, 108, 111, 99, 107, 46, 120, 32, 37, 100, 44, 98, 108, 111, 99, 107, 100, 105, 109, 46, 120, 32, 37, 120, 44, 116, 104, 114, 101, 97, 100, 46, 120, 32, 37, 100, 44, 120, 32, 37, 100, 10};
.global .align 1 .b8 $str$6[43] = {98, 108, 111, 99, 107, 46, 121, 32, 37, 100, 44, 98, 108, 111, 99, 107, 100, 105, 109, 46, 121, 32, 37, 120, 44, 116, 104, 114, 101, 97, 100, 46, 121, 32, 37, 100, 44, 121, 32, 37, 100, 10};

.visible .entry _Z9kernel_1dv()
{
	.local .align 16 .b8 	__local_depot0[16];
	.reg .b64 	%SP;
	.reg .b64 	%SPL;
	.reg .b32 	%r<9>;
	.reg .b64 	%rd<7>;

	mov.u64 	%SPL, __local_depot0;
	cvta.local.u64 	%SP, %SPL;
	add.u64 	%rd1, %SP, 0;
	add.u64 	%rd2, %SPL, 0;
	mov.u32 	%r1, %ctaid.x;
	mov.u32 	%r2, %ntid.x;
	mov.u32 	%r3, %tid.x;
	mad.lo.s32 	%r4, %r1, %r2, %r3;
	mov.u64 	%rd3, $str;
	cvta.global.u64 	%rd4, %rd3;
	{ // callseq 0, 0
	.param .b64 param0;
	st.param.b64 	[param0], %rd4;
	.param .b64 param1;
	st.param.b64 	[param1], 0;
	.param .b32 retval0;
	call.uni (retval0), 
	vprintf, 
	(
	param0, 
	param1
	);
	ld.param.b32 	%r5, [retval0];
	} // callseq 0
	st.local.v4.u32 	[%rd2], {%r1, %r2, %r3, %r4};
	mov.u64 	%rd5, $str$1;
	cvta.global.u64 	%rd6, %rd5;
	{ // callseq 1, 0
	.param .b64 param0;
	st.param.b64 	[param0], %rd6;
	.param .b64 param1;
	st.param.b64 	[param1], %rd1;
	.param .b32 retval0;
	call.uni (retval0), 
	vprintf, 
	(
	param0, 
	param1
	);
	ld.param.b32 	%r7, [retval0];
	} // callseq 1
	ret;

}
	// .globl	_Z9kernel_2dv
.visible .entry _Z9kernel_2dv()
{
	.local .align 16 .b8 	__local_depot1[16];
	.reg .b64 	%SP;
	.reg .b64 	%SPL;
	.reg .b32 	%r<19>;
	.reg .b64 	%rd<13>;

	mov.u64 	%SPL, __local_depot1;
	cvta.local.u64 	%SP, %SPL;
	add.u64 	%rd1, %SP, 0;
	add.u64 	%rd2, %SPL, 0;
	mov.u32 	%r1, %ctaid.x;
	mov.u32 	%r2, %ntid.x;
	mov.u32 	%r3, %tid.x;
	mad.lo.s32 	%r4, %r1, %r2, %r3;
	mov.u32 	%r5, %ctaid.y;
	mov.u32 	%r6, %ntid.y;
	mov.u32 	%r7, %tid.y;
	mad.lo.s32 	%r8, %r5, %r6, %r7;
	mov.u64 	%rd3, $str$2;
	cvta.global.u64 	%rd4, %rd3;
	{ // callseq 2, 0
	.param .b64 param0;
	st.param.b64 	[param0], %rd4;
	.param .b64 param1;
	st.param.b64 	[param1], 0;
	.param .b32 retval0;
	call.uni (retval0), 
	vprintf, 
	(
	param0, 
	param1
	);
	ld.param.b32 	%r9, [retval0];
	} // callseq 2
	st.local.v2.u32 	[%rd2], {%r1, %r5};
	mov.u64 	%rd5, $str$3;
	cvta.global.u64 	%rd6, %rd5;
	{ // callseq 3, 0
	.param .b64 param0;
	st.param.b64 	[param0], %rd6;
	.param .b64 param1;
	st.param.b64 	[param1], %rd1;
	.param .b32 retval0;
	call.uni (retval0), 
	vprintf, 
	(
	param0, 
	param1
	);
	ld.param.b32 	%r11, [retval0];
	} // callseq 3
	st.local.v2.u32 	[%rd2], {%r2, %r6};
	mov.u64 	%rd7, $str$4;
	cvta.global.u64 	%rd8, %rd7;
	{ // callseq 4, 0
	.param .b64 param0;
	st.param.b64 	[param0], %rd8;
	.param .b64 param1;
	st.param.b64 	[param1], %rd1;
	.param .b32 retval0;
	call.uni (retval0), 
	vprintf, 
	(
	param0, 
	param1
	);
	ld.param.b32 	%r13, [retval0];
	} // callseq 4
	st.local.v4.u32 	[%rd2], {%r1, %r2, %r3, %r4};
	mov.u64 	%rd9, $str$5;
	cvta.global.u64 	%rd10, %rd9;
	{ // callseq 5, 0
	.param .b64 param0;
	st.param.b64 	[param0], %rd10;
	.param .b64 param1;
	st.param.b64 	[param1], %rd1;
	.param .b32 retval0;
	call.uni (retval0), 
	vprintf, 
	(
	param0, 
	param1
	);
	ld.param.b32 	%r15, [retval0];
	} // callseq 5
	st.local.v4.u32 	[%rd2], {%r5, %r6, %r7, %r8};
	mov.u64 	%rd11, $str$6;
	cvta.global.u64 	%rd12, %rd11;
	{ // callseq 6, 0
	.param .b64 param0;
	st.param.b64 	[param0], %rd12;
	.param .b64 param1;
	st.param.b64 	[param1], %rd1;
	.param .b32 retval0;
	call.uni (retval0), 
	vprintf, 
	(
	param0, 
	param1
	);
	ld.param.b32 	%r17, [retval0];
	} // callseq 6
	ret;

}


// ===== COMPILED SASS (sm_100) =====

	.target	sm_100

	.elftype	@"ET_EXEC"


//--------------------- .note.nv.tkinfo           --------------------------
	.section	.note.nv.tkinfo,"",@"SHT_NOTE"
	.sectionflags	@"SHF_NOTE_NV_TKINFO"
	.tkinfo
        /*0018*/ 	.word	0x00000002
        /*0030*/ 	.string	""
        /*0030*/ 	.string	"ptxas"
        /*0030*/ 	.string	"Cuda compilation tools, release 13.0, V13.0.88"
        /*0030*/ 	.string	"Build cuda_13.0.r13.0/compiler.36424714_0"
        /*0030*/ 	.string	"-arch sm_100 -m 64 "



//--------------------- .note.nv.cuinfo           --------------------------
	.section	.note.nv.cuinfo,"",@"SHT_NOTE"
	.sectionflags	@"SHF_NOTE_NV_CUINFO"
        /*0018*/ 	.short	0x0002
        /*001a*/ 	.short	0x0064
        /*001c*/ 	.short	0x0082
	.zero		2


//--------------------- .nv.info                  --------------------------
	.section	.nv.info,"",@"SHT_CUDA_INFO"
	.align	4


	//----- nvinfo : EIATTR_REGCOUNT
	.align		4
        /*0000*/ 	.byte	0x04, 0x2f
        /*0002*/ 	.short	(.L_8 - .L_7)
	.align		4
.L_7:
        /*0004*/ 	.word	index@(_Z9kernel_1dv)
        /*0008*/ 	.word	0x0000001a


	//----- nvinfo : EIATTR_FRAME_SIZE
	.align		4
.L_8:
        /*000c*/ 	.byte	0x04, 0x11
        /*000e*/ 	.short	(.L_10 - .L_9)
	.align		4
.L_9:
        /*0010*/ 	.word	index@(_Z9kernel_1dv)
        /*0014*/ 	.word	0x00000010


	//----- nvinfo : EIATTR_REGCOUNT
	.align		4
.L_10:
        /*0018*/ 	.byte	0x04, 0x2f
        /*001a*/ 	.short	(.L_12 - .L_11)
	.align		4
.L_11:
        /*001c*/ 	.word	index@(_Z9kernel_2dv)
        /*0020*/ 	.word	0x0000001e


	//----- nvinfo : EIATTR_FRAME_SIZE
	.align		4
.L_12:
        /*0024*/ 	.byte	0x04, 0x11
        /*0026*/ 	.short	(.L_14 - .L_13)
	.align		4
.L_13:
        /*0028*/ 	.word	index@(_Z9kernel_2dv)
        /*002c*/ 	.word	0x00000010


	//----- nvinfo : EIATTR_MIN_STACK_SIZE
	.align		4
.L_14:
        /*0030*/ 	.byte	0x04, 0x12
        /*0032*/ 	.short	(.L_16 - .L_15)
	.align		4
.L_15:
        /*0034*/ 	.word	index@(_Z9kernel_2dv)
        /*0038*/ 	.word	0x00000010


	//----- nvinfo : EIATTR_MIN_STACK_SIZE
	.align		4
.L_16:
        /*003c*/ 	.byte	0x04, 0x12
        /*003e*/ 	.short	(.L_18 - .L_17)
	.align		4
.L_17:
        /*0040*/ 	.word	index@(_Z9kernel_1dv)
        /*0044*/ 	.word	0x00000010
.L_18:


//--------------------- .nv.compat                --------------------------
	.section	.nv.compat,"",@"SHT_CUDA_COMPAT_INFO"
	.align	4
        /*0000*/ 	.byte	0x02, 0x09, 0x00, 0x00, 0x02, 0x02, 0x01, 0x00, 0x02, 0x05, 0x05, 0x00, 0x03, 0x07, 0x01, 0x01
        /*0010*/ 	.byte	0x02, 0x03, 0x00, 0x00, 0x02, 0x06, 0x01, 0x00, 0x04, 0x0b, 0x08, 0x00, 0x09, 0x00, 0x00, 0x00
        /*0020*/ 	.byte	0x00, 0x00, 0x00, 0x00


//--------------------- .nv.info._Z9kernel_2dv    --------------------------
	.section	.nv.info._Z9kernel_2dv,"",@"SHT_CUDA_INFO"
	.sectionflags	@""
	.align	4


	//----- nvinfo : EIATTR_CUDA_API_VERSION
	.align		4
        /*0000*/ 	.byte	0x04, 0x37
        /*0002*/ 	.short	(.L_20 - .L_19)
.L_19:
        /*0004*/ 	.word	0x00000082


	//----- nvinfo : EIATTR_SPARSE_MMA_MASK
	.align		4
.L_20:
        /*0008*/ 	.byte	0x03, 0x50
        /*000a*/ 	.short	0x0000


	//----- nvinfo : EIATTR_MAXREG_COUNT
	.align		4
        /*000c*/ 	.byte	0x03, 0x1b
        /*000e*/ 	.short	0x00ff


	//----- nvinfo : EIATTR_EXTERNS
	.align		4
        /*0010*/ 	.byte	0x04, 0x0f
        /*0012*/ 	.short	(.L_22 - .L_21)


	//   ....[0]....
	.align		4
.L_21:
        /*0014*/ 	.word	index@(vprintf)


	//----- nvinfo : EIATTR_MERCURY_ISA_VERSION
	.align		4
.L_22:
        /*0018*/ 	.byte	0x03, 0x5f
        /*001a*/ 	.short	0x0101


	//----- nvinfo : EIATTR_VRC_CTA_INIT_COUNT
	.align		4
        /*001c*/ 	.byte	0x02, 0x4a
	.zero		1
	.zero		1


	//----- nvinfo : EIATTR_SYSCALL_OFFSETS
	.align		4
        /*0020*/ 	.byte	0x04, 0x46
        /*0022*/ 	.short	(.L_24 - .L_23)


	//   ....[0]....
.L_23:
        /*0024*/ 	.word	0x00000130


	//   ....[1]....
        /*0028*/ 	.word	0x000001c0


	//   ....[2]....
        /*002c*/ 	.word	0x00000260


	//   ....[3]....
        /*0030*/ 	.word	0x00000320


	//   ....[4]....
        /*0034*/ 	.word	0x000003c0


	//----- nvinfo : EIATTR_EXIT_INSTR_OFFSETS
	.align		4
.L_24:
        /*0038*/ 	.byte	0x04, 0x1c
        /*003a*/ 	.short	(.L_26 - .L_25)


	//   ....[0]....
.L_25:
        /*003c*/ 	.word	0x000003d0


	//----- nvinfo : EIATTR_SW_WAR
	.align		4
.L_26:
        /*0040*/ 	.byte	0x04, 0x36
        /*0042*/ 	.short	(.L_28 - .L_27)
.L_27:
        /*0044*/ 	.word	0x00000008
.L_28:


//--------------------- .nv.info._Z9kernel_1dv    --------------------------
	.section	.nv.info._Z9kernel_1dv,"",@"SHT_CUDA_INFO"
	.sectionflags	@""
	.align	4


	//----- nvinfo : EIATTR_CUDA_API_VERSION
	.align		4
        /*0000*/ 	.byte	0x04, 0x37
        /*0002*/ 	.short	(.L_30 - .L_29)
.L_29:
        /*0004*/ 	.word	0x00000082


	//----- nvinfo : EIATTR_SPARSE_MMA_MASK
	.align		4
.L_30:
        /*0008*/ 	.byte	0x03, 0x50
        /*000a*/ 	.short	0x0000


	//----- nvinfo : EIATTR_MAXREG_COUNT
	.align		4
        /*000c*/ 	.byte	0x03, 0x1b
        /*000e*/ 	.short	0x00ff


	//----- nvinfo : EIATTR_EXTERNS
	.align		4
        /*0010*/ 	.byte	0x04, 0x0f
        /*0012*/ 	.short	(.L_32 - .L_31)


	//   ....[0]....
	.align		4
.L_31:
        /*0014*/ 	.word	index@(vprintf)


	//----- nvinfo : EIATTR_MERCURY_ISA_VERSION
	.align		4
.L_32:
        /*0018*/ 	.byte	0x03, 0x5f
        /*001a*/ 	.short	0x0101


	//----- nvinfo : EIATTR_VRC_CTA_INIT_COUNT
	.align		4
        /*001c*/ 	.byte	0x02, 0x4a
	.zero		1
	.zero		1


	//----- nvinfo : EIATTR_SYSCALL_OFFSETS
	.align		4
        /*0020*/ 	.byte	0x04, 0x46
        /*0022*/ 	.short	(.L_34 - .L_33)


	//   ....[0]....
.L_33:
        /*0024*/ 	.word	0x00000110


	//   ....[1]....
        /*0028*/ 	.word	0x000001a0


	//----- nvinfo : EIATTR_EXIT_INSTR_OFFSETS
	.align		4
.L_34:
        /*002c*/ 	.byte	0x04, 0x1c
        /*002e*/ 	.short	(.L_36 - .L_35)


	//   ....[0]....
.L_35:
        /*0030*/ 	.word	0x000001b0


	//----- nvinfo : EIATTR_SW_WAR
	.align		4
.L_36:
        /*0034*/ 	.byte	0x04, 0x36
        /*0036*/ 	.short	(.L_38 - .L_37)
.L_37:
        /*0038*/ 	.word	0x00000008
.L_38:


//--------------------- .nv.callgraph             --------------------------
	.section	.nv.callgraph,"",@"SHT_CUDA_CALLGRAPH"
	.align	4
	.sectionentsize	8
	.align		4
        /*0000*/ 	.word	0x00000000
	.align		4
        /*0004*/ 	.word	0xffffffff
	.align		4
        /*0008*/ 	.word	index@(_Z9kernel_2dv)
	.align		4
        /*000c*/ 	.word	index@(vprintf)
	.align		4
        /*0010*/ 	.word	index@(_Z9kernel_1dv)
	.align		4
        /*0014*/ 	.word	index@(vprintf)
	.align		4
        /*0018*/ 	.word	0x00000000
	.align		4
        /*001c*/ 	.word	0xfffffffe
	.align		4
        /*0020*/ 	.word	0x00000000
	.align		4
        /*0024*/ 	.word	0xfffffffd
	.align		4
        /*0028*/ 	.word	0x00000000
	.align		4
        /*002c*/ 	.word	0xfffffffc


//--------------------- .nv.constant4             --------------------------
	.section	.nv.constant4,"a",@progbits
	.align	8
	.align		8
.nv.constant4:
        /*0000*/ 	.dword	vprintf
	.align		8
        /*0008*/ 	.dword	$str
	.align		8
        /*0010*/ 	.dword	$str$1
	.align		8
        /*0018*/ 	.dword	$str$2
	.align		8
        /*0020*/ 	.dword	$str$3
	.align		8
        /*0028*/ 	.dword	$str$4
	.align		8
        /*0030*/ 	.dword	$str$5
	.align		8
        /*0038*/ 	.dword	$str$6


//--------------------- .text._Z9kernel_2dv       --------------------------
	.section	.text._Z9kernel_2dv,"ax",@progbits
	.align	128
        .global         _Z9kernel_2dv
        .type           _Z9kernel_2dv,@function
        .size           _Z9kernel_2dv,(.L_x_9 - _Z9kernel_2dv)
        .other          _Z9kernel_2dv,@"STO_CUDA_ENTRY STV_DEFAULT"
_Z9kernel_2dv:
.text._Z9kernel_2dv:
[----:B------:R-:W0:Y:S01]  /*0000*/  LDC R1, c[0x0][0x37c] ;  /* 0x0000df00ff017b82 */ /* 0x000e220000000800 */
[----:B------:R-:W-:Y:S01]  /*0010*/  MOV R27, 0x0 ;  /* 0x00000000001b7802 */ /* 0x000fe20000000f00 */
[----:B------:R-:W1:Y:S01]  /*0020*/  LDCU UR4, c[0x0][0x2f8] ;  /* 0x00005f00ff0477ac */ /* 0x000e620008000800 */
[----:B------:R-:W2:Y:S01]  /*0030*/  S2R R24, SR_CTAID.X ;  /* 0x0000000000187919 */ /* 0x000ea20000002500 */
[----:B0-----:R-:W-:-:S04]  /*0040*/  VIADD R1, R1, 0xfffffff0 ;  /* 0xfffffff001017836 */ /* 0x001fc80000000000 */
[----:B------:R0:W3:Y:S01]  /*0050*/  LDC.64 R8, c[0x4][R27] ;  /* 0x010000001b087b82 */ /* 0x0000e20000000a00 */
[----:B------:R-:W4:Y:S01]  /*0060*/  LDCU UR5, c[0x0][0x2fc] ;  /* 0x00005f80ff0577ac */ /* 0x000f220008000800 */
[----:B------:R-:W5:Y:S01]  /*0070*/  S2R R25, SR_CTAID.Y ;  /* 0x0000000000197919 */ /* 0x000f620000002600 */
[----:B------:R-:W-:Y:S01]  /*0080*/  CS2R R6, SRZ ;  /* 0x0000000000067805 */ /* 0x000fe2000001ff00 */
[----:B------:R-:W2:Y:S01]  /*0090*/  LDCU.64 UR6, c[0x4][0x18] ;  /* 0x01000300ff0677ac */ /* 0x000ea20008000a00 */
[----:B------:R-:W0:Y:S03]  /*00a0*/  S2R R22, SR_TID.X ;  /* 0x0000000000167919 */ /* 0x000e260000002100 */
[----:B------:R-:W0:Y:S01]  /*00b0*/  LDC R16, c[0x0][0x360] ;  /* 0x0000d800ff107b82 */ /* 0x000e220000000800 */
[----:B------:R-:W0:Y:S01]  /*00c0*/  S2R R18, SR_TID.Y ;  /* 0x0000000000127919 */ /* 0x000e220000002200 */
[----:B-1----:R-:W-:-:S06]  /*00d0*/  IADD3 R26, P0, PT, R1, UR4, RZ ;  /* 0x00000004011a7c10 */ /* 0x002fcc000ff1e0ff */
[----:B------:R-:W1:Y:S01]  /*00e0*/  LDC R17, c[0x0][0x364] ;  /* 0x0000d900ff117b82 */ /* 0x000e620000000800 */
[----:B----4-:R-:W-:Y:S02]  /*00f0*/  IMAD.X R2, RZ, RZ, UR5, P0 ;  /* 0x00000005ff027e24 */ /* 0x010fe400080e06ff */
[----:B--2---:R-:W-:Y:S01]  /*0100*/  IMAD.U32 R4, RZ, RZ, UR6 ;  /* 0x00000006ff047e24 */ /* 0x004fe2000f8e00ff */
[----:B------:R-:W-:-:S07]  /*0110*/  MOV R5, UR7 ;  /* 0x0000000700057c02 */ /* 0x000fce0008000f00 */
[----:B------:R-:W-:-:S07]  /*0120*/  LEPC R20, `(.L_x_0) ;  /* 0x000000001014794e */ /* 0x000fce0000000000 */
[----:B01-3-5:R-:W-:Y:S05]  /*0130*/  CALL.ABS.NOINC R8 ;  /* 0x0000000008007343 */ /* 0x02bfea0003c00000 */
.L_x_0:
[----:B------:R0:W-:Y:S01]  /*0140*/  STL.64 [R1], R24 ;  /* 0x0000001801007387 */ /* 0x0001e20000100a00 */
[----:B------:R0:W1:Y:S01]  /*0150*/  LDC.64 R8, c[0x4][R27] ;  /* 0x010000001b087b82 */ /* 0x0000620000000a00 */
[----:B------:R-:W2:Y:S01]  /*0160*/  LDCU.64 UR4, c[0x4][0x20] ;  /* 0x01000400ff0477ac */ /* 0x000ea20008000a00 */
[----:B------:R-:W-:Y:S02]  /*0170*/  IMAD.MOV.U32 R6, RZ, RZ, R26 ;  /* 0x000000ffff067224 */ /* 0x000fe400078e001a */
[----:B------:R-:W-:Y:S02]  /*0180*/  IMAD.MOV.U32 R7, RZ, RZ, R2 ;  /* 0x000000ffff077224 */ /* 0x000fe400078e0002 */
[----:B--2---:R-:W-:Y:S01]  /*0190*/  IMAD.U32 R4, RZ, RZ, UR4 ;  /* 0x00000004ff047e24 */ /* 0x004fe2000f8e00ff */
[----:B0-----:R-:W-:-:S07]  /*01a0*/  MOV R5, UR5 ;  /* 0x0000000500057c02 */ /* 0x001fce0008000f00 */
[----:B------:R-:W-:-:S07]  /*01b0*/  LEPC R20, `(.L_x_1) ;  /* 0x000000001014794e */ /* 0x000fce0000000000 */
[----:B-1----:R-:W-:Y:S05]  /*01c0*/  CALL.ABS.NOINC R8 ;  /* 0x0000000008007343 */ /* 0x002fea0003c00000 */
.L_x_1:
[----:B------:R0:W-:Y:S01]  /*01d0*/  STL.64 [R1], R16 ;  /* 0x0000001001007387 */ /* 0x0001e20000100a00 */
[----:B------:R0:W1:Y:S01]  /*01e0*/  LDC.64 R8, c[0x4][R27] ;  /* 0x010000001b087b82 */ /* 0x0000620000000a00 */
[----:B------:R-:W2:Y:S01]  /*01f0*/  LDCU.64 UR4, c[0x4][0x28] ;  /* 0x01000500ff0477ac */ /* 0x000ea20008000a00 */
[----:B------:R-:W-:Y:S01]  /*0200*/  MOV R6, R26 ;  /* 0x0000001a00067202 */ /* 0x000fe20000000f00 */
[----:B------:R-:W-:Y:S02]  /*0210*/  IMAD.MOV.U32 R7, RZ, RZ, R2 ;  /* 0x000000ffff077224 */ /* 0x000fe400078e0002 */
[----:B------:R-:W-:Y:S01]  /*0220*/  IMAD R23, R24, R16, R22 ;  /* 0x0000001018177224 */ /* 0x000fe200078e0216 */
[----:B--2---:R-:W-:Y:S01]  /*0230*/  MOV R4, UR4 ;  /* 0x0000000400047c02 */ /* 0x004fe20008000f00 */
[----:B0-----:R-:W-:-:S07]  /*0240*/  IMAD.U32 R5, RZ, RZ, UR5 ;  /* 0x00000005ff057e24 */ /* 0x001fce000f8e00ff */
[----:B------:R-:W-:-:S07]  /*0250*/  LEPC R20, `(.L_x_2) ;  /* 0x000000001014794e */ /* 0x000fce0000000000 */
[----:B-1----:R-:W-:Y:S05]  /*0260*/  CALL.ABS.NOINC R8 ;  /* 0x0000000008007343 */ /* 0x002fea0003c00000 */
.L_x_2:
[----:B------:R-:W-:Y:S01]  /*0270*/  MOV R20, R24 ;  /* 0x0000001800147202 */ /* 0x000fe20000000f00 */
[----:B------:R-:W-:Y:S01]  /*0280*/  IMAD.MOV.U32 R21, RZ, RZ, R16 ;  /* 0x000000ffff157224 */ /* 0x000fe200078e0010 */
[----:B------:R0:W1:Y:S01]  /*0290*/  LDC.64 R8, c[0x4][R27] ;  /* 0x010000001b087b82 */ /* 0x0000620000000a00 */
[----:B------:R-:W2:Y:S01]  /*02a0*/  LDCU.64 UR4, c[0x4][0x30] ;  /* 0x01000600ff0477ac */ /* 0x000ea20008000a00 */
[----:B------:R-:W-:Y:S01]  /*02b0*/  MOV R6, R26 ;  /* 0x0000001a00067202 */ /* 0x000fe20000000f00 */
[----:B------:R-:W-:Y:S01]  /*02c0*/  IMAD.MOV.U32 R7, RZ, RZ, R2 ;  /* 0x000000ffff077224 */ /* 0x000fe200078e0002 */
[----:B------:R0:W-:Y:S01]  /*02d0*/  STL.128 [R1], R20 ;  /* 0x0000001401007387 */ /* 0x0001e20000100c00 */
[----:B------:R-:W-:Y:S01]  /*02e0*/  IMAD R19, R25, R17, R18 ;  /* 0x0000001119137224 */ /* 0x000fe200078e0212 */
[----:B--2---:R-:W-:Y:S01]  /*02f0*/  MOV R4, UR4 ;  /* 0x0000000400047c02 */ /* 0x004fe20008000f00 */
[----:B0-----:R-:W-:-:S07]  /*0300*/  IMAD.U32 R5, RZ, RZ, UR5 ;  /* 0x00000005ff057e24 */ /* 0x001fce000f8e00ff */
[----:B------:R-:W-:-:S07]  /*0310*/  LEPC R20, `(.L_x_3) ;  /* 0x000000001014794e */ /* 0x000fce0000000000 */
[----:B-1----:R-:W-:Y:S05]  /*0320*/  CALL.ABS.NOINC R8 ;  /* 0x0000000008007343 */ /* 0x002fea0003c00000 */
.L_x_3:
[----:B------:R-:W-:Y:S01]  /*0330*/  MOV R16, R25 ;  /* 0x0000001900107202 */ /* 0x000fe20000000f00 */
[----:B------:R0:W1:Y:S01]  /*0340*/  LDC.64 R8, c[0x4][R27] ;  /* 0x010000001b087b82 */ /* 0x0000620000000a00 */
[----:B------:R-:W2:Y:S01]  /*0350*/  LDCU.64 UR4, c[0x4][0x38] ;  /* 0x01000700ff0477ac */ /* 0x000ea20008000a00 */
[----:B------:R-:W-:Y:S01]  /*0360*/  IMAD.MOV.U32 R6, RZ, RZ, R26 ;  /* 0x000000ffff067224 */ /* 0x000fe200078e001a */
[----:B------:R-:W-:Y:S01]  /*0370*/  MOV R7, R2 ;  /* 0x0000000200077202 */ /* 0x000fe20000000f00 */
[----:B------:R0:W-:Y:S01]  /*0380*/  STL.128 [R1], R16 ;  /* 0x0000001001007387 */ /* 0x0001e20000100c00 */
[----:B--2---:R-:W-:Y:S01]  /*0390*/  IMAD.U32 R4, RZ, RZ, UR4 ;  /* 0x00000004ff047e24 */ /* 0x004fe2000f8e00ff */
[----:B0-----:R-:W-:-:S07]  /*03a0*/  MOV R5, UR5 ;  /* 0x0000000500057c02 */ /* 0x001fce0008000f00 */
[----:B------:R-:W-:-:S07]  /*03b0*/  LEPC R20, `(.L_x_4) ;  /* 0x000000001014794e */ /* 0x000fce0000000000 */
[----:B-1----:R-:W-:Y:S05]  /*03c0*/  CALL.ABS.NOINC R8 ;  /* 0x0000000008007343 */ /* 0x002fea0003c00000 */
.L_x_4:
[----:B------:R-:W-:Y:S05]  /*03d0*/  EXIT ;  /* 0x000000000000794d */ /* 0x000fea0003800000 */
.L_x_5:
[----:B------:R-:W-:-:S00]  /*03e0*/  BRA `(.L_x_5) ;  /* 0xfffffffc00fc7947 */ /* 0x000fc0000383ffff */
[----:B------:R-:W-:-:S00]  /*03f0*/  NOP ;  /* 0x0000000000007918 */ /* 0x000fc00000000000 */
        /* <DEDUP_REMOVED lines=8> */
.L_x_9:


//--------------------- .text._Z9kernel_1dv       --------------------------
	.section	.text._Z9kernel_1dv,"ax",@progbits
	.align	128
        .global         _Z9kernel_1dv
        .type           _Z9kernel_1dv,@function
        .size           _Z9kernel_1dv,(.L_x_10 - _Z9kernel_1dv)
        .other          _Z9kernel_1dv,@"STO_CUDA_ENTRY STV_DEFAULT"
_Z9kernel_1dv:
.text._Z9kernel_1dv:
[----:B------:R-:W0:Y:S01]  /*0000*/  LDC R1, c[0x0][0x37c] ;  /* 0x0000df00ff017b82 */ /* 0x000e220000000800 */
[----:B------:R-:W1:Y:S01]  /*0010*/  S2R R16, SR_CTAID.X ;  /* 0x0000000000107919 */ /* 0x000e620000002500 */
[----:B------:R-:W2:Y:S06]  /*0020*/  LDCU UR5, c[0x0][0x2fc] ;  /* 0x00005f80ff0577ac */ /* 0x000eac0008000800 */
[----:B------:R-:W1:Y:S01]  /*0030*/  LDC R17, c[0x0][0x360] ;  /* 0x0000d800ff117b82 */ /* 0x000e620000000800 */
[----:B------:R-:W-:Y:S01]  /*0040*/  MOV R2, 0x0 ;  /* 0x0000000000027802 */ /* 0x000fe20000000f00 */
[----:B------:R-:W1:Y:S01]  /*0050*/  S2R R18, SR_TID.X ;  /* 0x0000000000127919 */ /* 0x000e620000002100 */
[----:B------:R-:W3:Y:S01]  /*0060*/  LDCU UR4, c[0x0][0x2f8] ;  /* 0x00005f00ff0477ac */ /* 0x000ee20008000800 */
[----:B0-----:R-:W-:Y:S01]  /*0070*/  VIADD R1, R1, 0xfffffff0 ;  /* 0xfffffff001017836 */ /* 0x001fe20000000000 */
[----:B------:R-:W-:Y:S01]  /*0080*/  CS2R R6, SRZ ;  /* 0x0000000000067805 */ /* 0x000fe2000001ff00 */
[----:B------:R-:W0:Y:S02]  /*0090*/  LDCU.64 UR6, c[0x4][0x8] ;  /* 0x01000100ff0677ac */ /* 0x000e240008000a00 */
[----:B------:R4:W5:Y:S01]  /*00a0*/  LDC.64 R8, c[0x4][R2] ;  /* 0x0100000002087b82 */ /* 0x0009620000000a00 */
[----:B---3--:R-:W-:Y:S01]  /*00b0*/  IADD3 R22, P0, PT, R1, UR4, RZ ;  /* 0x0000000401167c10 */ /* 0x008fe2000ff1e0ff */
[----:B0-----:R-:W-:Y:S01]  /*00c0*/  IMAD.U32 R4, RZ, RZ, UR6 ;  /* 0x00000006ff047e24 */ /* 0x001fe2000f8e00ff */
[----:B------:R-:W-:-:S03]  /*00d0*/  MOV R5, UR7 ;  /* 0x0000000700057c02 */ /* 0x000fc60008000f00 */
[----:B--2---:R-:W-:Y:S02]  /*00e0*/  IMAD.X R23, RZ, RZ, UR5, P0 ;  /* 0x00000005ff177e24 */ /* 0x004fe400080e06ff */
[----:B-1--4-:R-:W-:-:S07]  /*00f0*/  IMAD R19, R16, R17, R18 ;  /* 0x0000001110137224 */ /* 0x012fce00078e0212 */
[----:B------:R-:W-:-:S07]  /*0100*/  LEPC R20, `(.L_x_6) ;  /* 0x000000001014794e */ /* 0x000fce0000000000 */
[----:B-----5:R-:W-:Y:S05]  /*0110*/  CALL.ABS.NOINC R8 ;  /* 0x0000000008007343 */ /* 0x020fea0003c00000 */
.L_x_6:
[----:B------:R0:W-:Y:S01]  /*0120*/  STL.128 [R1], R16 ;  /* 0x0000001001007387 */ /* 0x0001e20000100c00 */
[----:B------:R-:W1:Y:S01]  /*0130*/  LDC.64 R2, c[0x4][R2] ;  /* 0x0100000002027b82 */ /* 0x000e620000000a00 */
[----:B------:R-:W2:Y:S01]  /*0140*/  LDCU.64 UR4, c[0x4][0x10] ;  /* 0x01000200ff0477ac */ /* 0x000ea20008000a00 */
[----:B------:R-:W-:Y:S01]  /*0150*/  IMAD.MOV.U32 R6, RZ, RZ, R22 ;  /* 0x000000ffff067224 */ /* 0x000fe200078e0016 */
[----:B------:R-:W-:Y:S01]  /*0160*/  MOV R7, R23 ;  /* 0x0000001700077202 */ /* 0x000fe20000000f00 */
[----:B--2---:R-:W-:Y:S01]  /*0170*/  IMAD.U32 R4, RZ, RZ, UR4 ;  /* 0x00000004ff047e24 */ /* 0x004fe2000f8e00ff */
[----:B0-----:R-:W-:-:S07]  /*0180*/  MOV R5, UR5 ;  /* 0x0000000500057c02 */ /* 0x001fce0008000f00 */
[----:B------:R-:W-:-:S07]  /*0190*/  LEPC R20, `(.L_x_7) ;  /* 0x000000001014794e */ /* 0x000fce0000000000 */
[----:B-1----:R-:W-:Y:S05]  /*01a0*/  CALL.ABS.NOINC R2 ;  /* 0x0000000002007343 */ /* 0x002fea0003c00000 */
.L_x_7:
[----:B------:R-:W-:Y:S05]  /*01b0*/  EXIT ;  /* 0x000000000000794d */ /* 0x000fea0003800000 */
.L_x_8:
        /* <DEDUP_REMOVED lines=12> */
.L_x_10:


//--------------------- .nv.global.init           --------------------------
	.section	.nv.global.init,"aw",@progbits
.nv.global.init:
	.type		$str$2,@object
	.size		$str$2,($str - $str$2)
$str$2:
        /*0000*/ 	.byte	0x32, 0x44, 0x20, 0x69, 0x6e, 0x64, 0x65, 0x78, 0x69, 0x6e, 0x67, 0x20, 0x64, 0x65, 0x6d, 0x6f
        /*0010*/ 	.byte	0x6e, 0x73, 0x74, 0x72, 0x61, 0x74, 0x69, 0x6f, 0x6e, 0x00
	.type		$str,@object
	.size		$str,($str$4 - $str)
$str:
        /*001a*/ 	.byte	0x31, 0x44, 0x20, 0x69, 0x6e, 0x64, 0x65, 0x78, 0x69, 0x6e, 0x67, 0x20, 0x64, 0x65, 0x6d, 0x6f
        /*002a*/ 	.byte	0x6e, 0x73, 0x74, 0x72, 0x61, 0x74, 0x69, 0x6f, 0x6e, 0x00
	.type		$str$4,@object
	.size		$str$4,($str$3 - $str$4)
$str$4:
        /*0034*/ 	.byte	0x62, 0x6c, 0x6f, 0x63, 0x6b, 0x64, 0x69, 0x6d, 0x2e, 0x78, 0x20, 0x25, 0x64, 0x20, 0x62, 0x6c
        /*0044*/ 	.byte	0x6f, 0x63, 0x6b, 0x64, 0x69, 0x6d, 0x2e, 0x79, 0x20, 0x25, 0x64, 0x0a, 0x20, 0x00
	.type		$str$3,@object
	.size		$str$3,($str$1 - $str$3)
$str$3:
        /*0052*/ 	.byte	0x62, 0x6c, 0x6f, 0x63, 0x6b, 0x69, 0x64, 0x78, 0x2e, 0x78, 0x20, 0x25, 0x64, 0x20, 0x62, 0x6c
        /*0062*/ 	.byte	0x6f, 0x63, 0x6b, 0x69, 0x64, 0x78, 0x2e, 0x79, 0x20, 0x25, 0x64, 0x0a, 0x20, 0x00
	.type		$str$1,@object
	.size		$str$1,($str$6 - $str$1)
$str$1:
        /*0070*/ 	.byte	0x62, 0x6c, 0x6f, 0x63, 0x6b, 0x20, 0x25, 0x64, 0x2c, 0x62, 0x6c, 0x6f, 0x63, 0x6b, 0x64, 0x69
        /*0080*/ 	.byte	0x6d, 0x20, 0x25, 0x78, 0x2c, 0x74, 0x68, 0x72, 0x65, 0x61, 0x64, 0x20, 0x25, 0x64, 0x2c, 0x69
        /*0090*/ 	.byte	0x6e, 0x64, 0x65, 0x78, 0x20, 0x25, 0x64, 0x0a, 0x00
	.type		$str$6,@object
	.size		$str$6,($str$5 - $str$6)
$str$6:
        /*0099*/ 	.byte	0x62, 0x6c, 0x6f, 0x63, 0x6b, 0x2e, 0x79, 0x20, 0x25, 0x64, 0x2c, 0x62, 0x6c, 0x6f, 0x63, 0x6b
        /*00a9*/ 	.byte	0x64, 0x69, 0x6d, 0x2e, 0x79, 0x20, 0x25, 0x78, 0x2c, 0x74, 0x68, 0x72, 0x65, 0x61, 0x64, 0x2e
        /*00b9*/ 	.byte	0x79, 0x20, 0x25, 0x64, 0x2c, 0x79, 0x20, 0x25, 0x64, 0x0a, 0x00
	.type		$str$5,@object
	.size		$str$5,(.L_5 - $str$5)
$str$5:
        /*00c4*/ 	.byte	0x62, 0x6c, 0x6f, 0x63, 0x6b, 0x2e, 0x78, 0x20, 0x25, 0x64, 0x2c, 0x62, 0x6c, 0x6f, 0x63, 0x6b
        /*00d4*/ 	.byte	0x64, 0x69, 0x6d, 0x2e, 0x78, 0x20, 0x25, 0x78, 0x2c, 0x74, 0x68, 0x72, 0x65, 0x61, 0x64, 0x2e
        /*00e4*/ 	.byte	0x78, 0x20, 0x25, 0x64, 0x2c, 0x78, 0x20, 0x25, 0x64, 0x0a, 0x00
.L_5:


//--------------------- .nv.shared.reserved.0     --------------------------
	.section	.nv.shared.reserved.0,"aw",@nobits
	.weak		__nv_reservedSMEM_offset_0_alias
	.size		__nv_reservedSMEM_offset_0_alias, 0, 64
	.other		__nv_reservedSMEM_offset_0_alias,@"STO_CUDA_RESERVED_SHARED STV_DEFAULT"
__nv_reservedSMEM_offset_0_alias:
	.zero		0
	.zero		64


//--------------------- .nv.constant0._Z9kernel_2dv --------------------------
	.section	.nv.constant0._Z9kernel_2dv,"a",@progbits
	.sectionflags	@""
	.align	4
.nv.constant0._Z9kernel_2dv:
	.zero		896


//--------------------- .nv.constant0._Z9kernel_1dv --------------------------
	.section	.nv.constant0._Z9kernel_1dv,"a",@progbits
	.sectionflags	@""
	.align	4
.nv.constant0._Z9kernel_1dv:
	.zero		896


//--------------------- SYMBOLS --------------------------

	.type		.nv.reservedSmem.offset0,@object
	.size		.nv.reservedSmem.offset0,0x4
	.type		vprintf,@function
